//
// Generated by NVIDIA NVVM Compiler
//
// Compiler Build ID: CL-36424714
// Cuda compilation tools, release 13.0, V13.0.88
// Based on NVVM 20.0.0
//

.version 9.0
.target sm_100
.address_size 64

	// .globl	kernel

.visible .entry kernel(
	.param .u32 kernel_param_0,
	.param .u64 .ptr .align 1 kernel_param_1,
	.param .u32 kernel_param_2,
	.param .u32 kernel_param_3,
	.param .u32 kernel_param_4,
	.param .f64 kernel_param_5,
	.param .f64 kernel_param_6,
	.param .f64 kernel_param_7,
	.param .f64 kernel_param_8,
	.param .u32 kernel_param_9
)
{
	.reg .pred 	%p<6>;
	.reg .b16 	%rs<2>;
	.reg .b32 	%r<22>;
	.reg .b64 	%rd<7>;
	.reg .b64 	%fd<40>;

	ld.param.u32 	%r8, [kernel_param_0];
	ld.param.u64 	%rd2, [kernel_param_1];
	ld.param.u32 	%r4, [kernel_param_2];
	ld.param.u32 	%r5, [kernel_param_3];
	ld.param.u32 	%r6, [kernel_param_4];
	ld.param.f64 	%fd13, [kernel_param_5];
	ld.param.f64 	%fd14, [kernel_param_6];
	ld.param.f64 	%fd15, [kernel_param_7];
	ld.param.f64 	%fd16, [kernel_param_8];
	ld.param.u32 	%r7, [kernel_param_9];
	mov.u32 	%r9, %tid.x;
	mov.u32 	%r10, %ntid.x;
	mov.u32 	%r11, %ctaid.x;
	mad.lo.s32 	%r12, %r10, %r11, %r9;
	add.s32 	%r1, %r12, %r8;
	mul.lo.s32 	%r13, %r5, %r4;
	setp.ge.s32 	%p1, %r1, %r13;
	@%p1 bra 	$L__BB0_6;
	cvta.to.global.u64 	%rd3, %rd2;
	div.s32 	%r14, %r1, %r4;
	mul.lo.s32 	%r15, %r14, %r4;
	sub.s32 	%r16, %r1, %r15;
	mul.lo.s32 	%r17, %r14, %r6;
	cvt.s64.s32 	%rd4, %r17;
	mul.lo.s32 	%r18, %r16, 3;
	cvt.s64.s32 	%rd5, %r18;
	add.s64 	%rd6, %rd4, %rd5;
	add.s64 	%rd1, %rd3, %rd6;
	cvt.rn.f64.s32 	%fd18, %r16;
	mul.f64 	%fd19, %fd15, %fd18;
	cvt.rn.f64.s32 	%fd20, %r4;
	div.rn.f64 	%fd21, %fd19, %fd20;
	add.f64 	%fd1, %fd13, %fd21;
	cvt.rn.f64.s32 	%fd22, %r14;
	mul.f64 	%fd23, %fd16, %fd22;
	cvt.rn.f64.s32 	%fd24, %r5;
	div.rn.f64 	%fd25, %fd23, %fd24;
	add.f64 	%fd2, %fd14, %fd25;
	setp.lt.s32 	%p2, %r7, 1;
	mov.f64 	%fd39, 0d0000000000000000;
	@%p2 bra 	$L__BB0_5;
	mov.b32 	%r21, 0;
	mov.f64 	%fd35, 0d0000000000000000;
	mov.f64 	%fd36, %fd35;
	mov.f64 	%fd37, %fd35;
	mov.f64 	%fd38, %fd35;
$L__BB0_3:
	add.s32 	%r21, %r21, 1;
	sub.f64 	%fd27, %fd36, %fd35;
	add.f64 	%fd7, %fd1, %fd27;
	add.f64 	%fd28, %fd38, %fd38;
	fma.rn.f64 	%fd37, %fd28, %fd37, %fd2;
	mul.f64 	%fd36, %fd7, %fd7;
	mul.f64 	%fd35, %fd37, %fd37;
	add.f64 	%fd29, %fd36, %fd35;
	setp.lt.f64 	%p3, %fd29, 0d4010000000000000;
	setp.lt.s32 	%p4, %r21, %r7;
	and.pred  	%p5, %p3, %p4;
	mov.f64 	%fd38, %fd7;
	@%p5 bra 	$L__BB0_3;
	cvt.rn.f64.u32 	%fd39, %r21;
$L__BB0_5:
	cvt.rn.f64.s32 	%fd30, %r7;
	div.rn.f64 	%fd31, %fd39, %fd30;
	mul.f64 	%fd32, %fd31, 0d406FE00000000000;
	mov.f64 	%fd33, 0d406FE00000000000;
	sub.f64 	%fd34, %fd33, %fd32;
	cvt.rzi.s32.f64 	%r20, %fd34;
	cvt.u16.u32 	%rs1, %r20;
	st.global.u8 	[%rd1], %rs1;
	st.global.u8 	[%rd1+1], %rs1;
	st.global.u8 	[%rd1+2], %rs1;
$L__BB0_6:
	ret;

}


// ===== COMPILED SASS (sm_100) =====

	.target	sm_100

	.elftype	@"ET_EXEC"


//--------------------- .note.nv.tkinfo           --------------------------
	.section	.note.nv.tkinfo,"",@"SHT_NOTE"
	.sectionflags	@"SHF_NOTE_NV_TKINFO"
	.tkinfo
        /*0018*/ 	.word	0x00000002
        /*0030*/ 	.string	""
        /*0030*/ 	.string	"ptxas"
        /*0030*/ 	.string	"Cuda compilation tools, release 13.0, V13.0.88"
        /*0030*/ 	.string	"Build cuda_13.0.r13.0/compiler.36424714_0"
        /*0030*/ 	.string	"-arch sm_100 -m 64 "



//--------------------- .note.nv.cuinfo           --------------------------
	.section	.note.nv.cuinfo,"",@"SHT_NOTE"
	.sectionflags	@"SHF_NOTE_NV_CUINFO"
        /*0018*/ 	.short	0x0002
        /*001a*/ 	.short	0x0064
        /*001c*/ 	.short	0x0082
	.zero		2


//--------------------- .nv.info                  --------------------------
	.section	.nv.info,"",@"SHT_CUDA_INFO"
	.align	4


	//----- nvinfo : EIATTR_REGCOUNT
	.align		4
        /*0000*/ 	.byte	0x04, 0x2f
        /*0002*/ 	.short	(.L_1 - .L_0)
	.align		4
.L_0:
        /*0004*/ 	.word	index@(kernel)
        /*0008*/ 	.word	0x0000001d


	//----- nvinfo : EIATTR_FRAME_SIZE
	.align		4
.L_1:
        /*000c*/ 	.byte	0x04, 0x11
        /*000e*/ 	.short	(.L_3 - .L_2)
	.align		4
.L_2:
        /*0010*/ 	.word	index@($__internal_0_$__cuda_sm20_div_rn_f64_full)
        /*0014*/ 	.word	0x00000000


	//----- nvinfo : EIATTR_FRAME_SIZE
	.align		4
.L_3:
        /*0018*/ 	.byte	0x04, 0x11
        /*001a*/ 	.short	(.L_5 - .L_4)
	.align		4
.L_4:
        /*001c*/ 	.word	index@(kernel)
        /*0020*/ 	.word	0x00000000


	//----- nvinfo : EIATTR_MIN_STACK_SIZE
	.align		4
.L_5:
        /*0024*/ 	.byte	0x04, 0x12
        /*0026*/ 	.short	(.L_7 - .L_6)
	.align		4
.L_6:
        /*0028*/ 	.word	index@(kernel)
        /*002c*/ 	.word	0x00000000
.L_7:


//--------------------- .nv.compat                --------------------------
	.section	.nv.compat,"",@"SHT_CUDA_COMPAT_INFO"
	.align	4
        /*0000*/ 	.byte	0x02, 0x09, 0x00, 0x00, 0x02, 0x02, 0x01, 0x00, 0x02, 0x05, 0x05, 0x00, 0x03, 0x07, 0x01, 0x01
        /*0010*/ 	.byte	0x02, 0x03, 0x00, 0x00, 0x02, 0x06, 0x01, 0x00, 0x04, 0x0b, 0x08, 0x00, 0x01, 0x00, 0x00, 0x00
        /*0020*/ 	.byte	0x00, 0x00, 0x00, 0x00


//--------------------- .nv.info.kernel           --------------------------
	.section	.nv.info.kernel,"",@"SHT_CUDA_INFO"
	.sectionflags	@""
	.align	4


	//----- nvinfo : EIATTR_CUDA_API_VERSION
	.align		4
        /*0000*/ 	.byte	0x04, 0x37
        /*0002*/ 	.short	(.L_9 - .L_8)
.L_8:
        /*0004*/ 	.word	0x00000082


	//----- nvinfo : EIATTR_KPARAM_INFO
	.align		4
.L_9:
        /*0008*/ 	.byte	0x04, 0x17
        /*000a*/ 	.short	(.L_11 - .L_10)
.L_10:
        /*000c*/ 	.word	0x00000000
        /*0010*/ 	.short	0x0009
        /*0012*/ 	.short	0x0040
        /*0014*/ 	.byte	0x00, 0xf0, 0x11, 0x00


	//----- nvinfo : EIATTR_KPARAM_INFO
	.align		4
.L_11:
        /*0018*/ 	.byte	0x04, 0x17
        /*001a*/ 	.short	(.L_13 - .L_12)
.L_12:
        /*001c*/ 	.word	0x00000000
        /*0020*/ 	.short	0x0008
        /*0022*/ 	.short	0x0038
        /*0024*/ 	.byte	0x00, 0xf0, 0x21, 0x00


	//----- nvinfo : EIATTR_KPARAM_INFO
	.align		4
.L_13:
        /*0028*/ 	.byte	0x04, 0x17
        /*002a*/ 	.short	(.L_15 - .L_14)
.L_14:
        /*002c*/ 	.word	0x00000000
        /*0030*/ 	.short	0x0007
        /*0032*/ 	.short	0x0030
        /*0034*/ 	.byte	0x00, 0xf0, 0x21, 0x00


	//----- nvinfo : EIATTR_KPARAM_INFO
	.align		4
.L_15:
        /*0038*/ 	.byte	0x04, 0x17
        /*003a*/ 	.short	(.L_17 - .L_16)
.L_16:
        /*003c*/ 	.word	0x00000000
        /*0040*/ 	.short	0x0006
        /*0042*/ 	.short	0x0028
        /*0044*/ 	.byte	0x00, 0xf0, 0x21, 0x00


	//----- nvinfo : EIATTR_KPARAM_INFO
	.align		4
.L_17:
        /*0048*/ 	.byte	0x04, 0x17
        /*004a*/ 	.short	(.L_19 - .L_18)
.L_18:
        /*004c*/ 	.word	0x00000000
        /*0050*/ 	.short	0x0005
        /*0052*/ 	.short	0x0020
        /*0054*/ 	.byte	0x00, 0xf0, 0x21, 0x00


	//----- nvinfo : EIATTR_KPARAM_INFO
	.align		4
.L_19:
        /*0058*/ 	.byte	0x04, 0x17
        /*005a*/ 	.short	(.L_21 - .L_20)
.L_20:
        /*005c*/ 	.word	0x00000000
        /*0060*/ 	.short	0x0004
        /*0062*/ 	.short	0x0018
        /*0064*/ 	.byte	0x00, 0xf0, 0x11, 0x00


	//----- nvinfo : EIATTR_KPARAM_INFO
	.align		4
.L_21:
        /*0068*/ 	.byte	0x04, 0x17
        /*006a*/ 	.short	(.L_23 - .L_22)
.L_22:
        /*006c*/ 	.word	0x00000000
        /*0070*/ 	.short	0x0003
        /*0072*/ 	.short	0x0014
        /*0074*/ 	.byte	0x00, 0xf0, 0x11, 0x00


	//----- nvinfo : EIATTR_KPARAM_INFO
	.align		4
.L_23:
        /*0078*/ 	.byte	0x04, 0x17
        /*007a*/ 	.short	(.L_25 - .L_24)
.L_24:
        /*007c*/ 	.word	0x00000000
        /*0080*/ 	.short	0x0002
        /*0082*/ 	.short	0x0010
        /*0084*/ 	.byte	0x00, 0xf0, 0x11, 0x00


	//----- nvinfo : EIATTR_KPARAM_INFO
	.align		4
.L_25:
        /*0088*/ 	.byte	0x04, 0x17
        /*008a*/ 	.short	(.L_27 - .L_26)
.L_26:
        /*008c*/ 	.word	0x00000000
        /*0090*/ 	.short	0x0001
        /*0092*/ 	.short	0x0008
        /*0094*/ 	.byte	0x00, 0xf5, 0x21, 0x00


	//----- nvinfo : EIATTR_KPARAM_INFO
	.align		4
.L_27:
        /*0098*/ 	.byte	0x04, 0x17
        /*009a*/ 	.short	(.L_29 - .L_28)
.L_28:
        /*009c*/ 	.word	0x00000000
        /*00a0*/ 	.short	0x0000
        /*00a2*/ 	.short	0x0000
        /*00a4*/ 	.byte	0x00, 0xf0, 0x11, 0x00


	//----- nvinfo : EIATTR_SPARSE_MMA_MASK
	.align		4
.L_29:
        /*00a8*/ 	.byte	0x03, 0x50
        /*00aa*/ 	.short	0x0000


	//----- nvinfo : EIATTR_MAXREG_COUNT
	.align		4
        /*00ac*/ 	.byte	0x03, 0x1b
        /*00ae*/ 	.short	0x00ff


	//----- nvinfo : EIATTR_MERCURY_ISA_VERSION
	.align		4
        /*00b0*/ 	.byte	0x03, 0x5f
        /*00b2*/ 	.short	0x0101


	//----- nvinfo : EIATTR_VRC_CTA_INIT_COUNT
	.align		4
        /*00b4*/ 	.byte	0x02, 0x4a
	.zero		1
	.zero		1


	//----- nvinfo : EIATTR_EXIT_INSTR_OFFSETS
	.align		4
        /*00b8*/ 	.byte	0x04, 0x1c
        /*00ba*/ 	.short	(.L_31 - .L_30)


	//   ....[0]....
.L_30:
        /*00bc*/ 	.word	0x000000a0


	//   ....[1]....
        /*00c0*/ 	.word	0x000009e0


	//----- nvinfo : EIATTR_CRS_STACK_SIZE
	.align		4
.L_31:
        /*00c4*/ 	.byte	0x04, 0x1e
        /*00c6*/ 	.short	(.L_33 - .L_32)
.L_32:
        /*00c8*/ 	.word	0x00000000


	//----- nvinfo : EIATTR_CBANK_PARAM_SIZE
	.align		4
.L_33:
        /*00cc*/ 	.byte	0x03, 0x19
        /*00ce*/ 	.short	0x0044


	//----- nvinfo : EIATTR_PARAM_CBANK
	.align		4
        /*00d0*/ 	.byte	0x04, 0x0a
        /*00d2*/ 	.short	(.L_35 - .L_34)
	.align		4
.L_34:
        /*00d4*/ 	.word	index@(.nv.constant0.kernel)
        /*00d8*/ 	.short	0x0380
        /*00da*/ 	.short	0x0044


	//----- nvinfo : EIATTR_SW_WAR
	.align		4
.L_35:
        /*00dc*/ 	.byte	0x04, 0x36
        /*00de*/ 	.short	(.L_37 - .L_36)
.L_36:
        /*00e0*/ 	.word	0x00000008
.L_37:


//--------------------- .nv.callgraph             --------------------------
	.section	.nv.callgraph,"",@"SHT_CUDA_CALLGRAPH"
	.align	4
	.sectionentsize	8
	.align		4
        /*0000*/ 	.word	0x00000000
	.align		4
        /*0004*/ 	.word	0xffffffff
	.align		4
        /*0008*/ 	.word	0x00000000
	.align		4
        /*000c*/ 	.word	0xfffffffe
	.align		4
        /*0010*/ 	.word	0x00000000
	.align		4
        /*0014*/ 	.word	0xfffffffd
	.align		4
        /*0018*/ 	.word	0x00000000
	.align		4
        /*001c*/ 	.word	0xfffffffc


//--------------------- .text.kernel              --------------------------
	.section	.text.kernel,"ax",@progbits
	.align	128
        .global         kernel
        .type           kernel,@function
        .size           kernel,(.L_x_15 - kernel)
        .other          kernel,@"STO_CUDA_ENTRY STV_DEFAULT"
kernel:
.text.kernel:
[----:B------:R-:W-:Y:S01]  /*0000*/  LDC R1, c[0x0][0x37c] ;  /* 0x0000df00ff017b82 */ /* 0x000fe20000000800 */
[----:B------:R-:W0:Y:S07]  /*0010*/  S2R R0, SR_TID.X ;  /* 0x0000000000007919 */ /* 0x000e2e0000002100 */
[----:B------:R-:W1:Y:S01]  /*0020*/  LDC.64 R2, c[0x0][0x390] ;  /* 0x0000e400ff027b82 */ /* 0x000e620000000a00 */
[----:B------:R-:W0:Y:S01]  /*0030*/  LDCU UR4, c[0x0][0x360] ;  /* 0x00006c00ff0477ac */ /* 0x000e220008000800 */
[----:B------:R-:W0:Y:S01]  /*0040*/  S2R R5, SR_CTAID.X ;  /* 0x0000000000057919 */ /* 0x000e220000002500 */
[----:B------:R-:W2:Y:S01]  /*0050*/  LDCU UR5, c[0x0][0x380] ;  /* 0x00007000ff0577ac */ /* 0x000ea20008000800 */
[----:B-1----:R-:W-:-:S02]  /*0060*/  IMAD R4, R3, R2, RZ ;  /* 0x0000000203047224 */ /* 0x002fc400078e02ff */
[----:B0-----:R-:W-:-:S04]  /*0070*/  IMAD R0, R5, UR4, R0 ;  /* 0x0000000405007c24 */ /* 0x001fc8000f8e0200 */
[----:B--2---:R-:W-:-:S05]  /*0080*/  VIADD R3, R0, UR5 ;  /* 0x0000000500037c36 */ /* 0x004fca0008000000 */
[----:B------:R-:W-:-:S13]  /*0090*/  ISETP.GE.AND P0, PT, R3, R4, PT ;  /* 0x000000040300720c */ /* 0x000fda0003f06270 */
[----:B------:R-:W-:Y:S05]  /*00a0*/  @P0 EXIT ;  /* 0x000000000000094d */ /* 0x000fea0003800000 */
[----:B------:R-:W-:Y:S01]  /*00b0*/  IABS R7, R2 ;  /* 0x0000000200077213 */ /* 0x000fe20000000000 */
[----:B------:R-:W0:Y:S01]  /*00c0*/  LDCU.64 UR4, c[0x0][0x3b0] ;  /* 0x00007600ff0477ac */ /* 0x000e220008000a00 */
[----:B------:R-:W-:Y:S02]  /*00d0*/  BSSY.RECONVERGENT B0, `(.L_x_0) ;  /* 0x0000039000007945 */ /* 0x000fe40003800200 */
[----:B------:R-:W1:Y:S01]  /*00e0*/  I2F.RP R0, R7 ;  /* 0x0000000700007306 */ /* 0x000e620000209400 */
[----:B------:R-:W2:Y:S07]  /*00f0*/  LDCU.64 UR6, c[0x0][0x388] ;  /* 0x00007100ff0677ac */ /* 0x000eae0008000a00 */
[----:B-1----:R-:W1:Y:S02]  /*0100*/  MUFU.RCP R0, R0 ;  /* 0x0000000000007308 */ /* 0x002e640000001000 */
[----:B-1----:R-:W-:-:S06]  /*0110*/  VIADD R4, R0, 0xffffffe ;  /* 0x0ffffffe00047836 */ /* 0x002fcc0000000000 */
[----:B------:R1:W3:Y:S02]  /*0120*/  F2I.FTZ.U32.TRUNC.NTZ R5, R4 ;  /* 0x0000000400057305 */ /* 0x0002e4000021f000 */
[----:B-1----:R-:W-:Y:S02]  /*0130*/  IMAD.MOV.U32 R4, RZ, RZ, RZ ;  /* 0x000000ffff047224 */ /* 0x002fe400078e00ff */
[----:B---3--:R-:W-:-:S04]  /*0140*/  IMAD.MOV R6, RZ, RZ, -R5 ;  /* 0x000000ffff067224 */ /* 0x008fc800078e0a05 */
[----:B------:R-:W-:Y:S01]  /*0150*/  IMAD R9, R6, R7, RZ ;  /* 0x0000000706097224 */ /* 0x000fe200078e02ff */
[----:B------:R-:W-:-:S03]  /*0160*/  IABS R6, R3 ;  /* 0x0000000300067213 */ /* 0x000fc60000000000 */
[----:B------:R-:W-:-:S06]  /*0170*/  IMAD.HI.U32 R5, R5, R9, R4 ;  /* 0x0000000905057227 */ /* 0x000fcc00078e0004 */
[----:B------:R-:W-:-:S04]  /*0180*/  IMAD.HI.U32 R0, R5, R6, RZ ;  /* 0x0000000605007227 */ /* 0x000fc800078e00ff */
[----:B------:R-:W-:-:S04]  /*0190*/  IMAD.MOV R5, RZ, RZ, -R0 ;  /* 0x000000ffff057224 */ /* 0x000fc800078e0a00 */
[C---:B------:R-:W-:Y:S02]  /*01a0*/  IMAD R6, R7.reuse, R5, R6 ;  /* 0x0000000507067224 */ /* 0x040fe400078e0206 */
[----:B------:R-:W1:Y:S03]  /*01b0*/  I2F.F64 R4, R2 ;  /* 0x0000000200047312 */ /* 0x000e660000201c00 */
[----:B------:R-:W-:-:S13]  /*01c0*/  ISETP.GT.U32.AND P1, PT, R7, R6, PT ;  /* 0x000000060700720c */ /* 0x000fda0003f24070 */
[----:B------:R-:W-:Y:S02]  /*01d0*/  @!P1 IMAD.IADD R6, R6, 0x1, -R7 ;  /* 0x0000000106069824 */ /* 0x000fe400078e0a07 */
[----:B------:R-:W-:Y:S01]  /*01e0*/  @!P1 VIADD R0, R0, 0x1 ;  /* 0x0000000100009836 */ /* 0x000fe20000000000 */
[----:B------:R-:W-:Y:S02]  /*01f0*/  ISETP.NE.AND P1, PT, R2, RZ, PT ;  /* 0x000000ff0200720c */ /* 0x000fe40003f25270 */
[----:B------:R-:W-:Y:S02]  /*0200*/  ISETP.GE.U32.AND P0, PT, R6, R7, PT ;  /* 0x000000070600720c */ /* 0x000fe40003f06070 */
[----:B-1----:R-:W1:Y:S01]  /*0210*/  MUFU.RCP64H R7, R5 ;  /* 0x0000000500077308 */ /* 0x002e620000001800 */
[----:B------:R-:W-:-:S04]  /*0220*/  LOP3.LUT R6, R3, R2, RZ, 0x3c, !PT ;  /* 0x0000000203067212 */ /* 0x000fc800078e3cff */
[----:B------:R-:W-:Y:S01]  /*0230*/  ISETP.GE.AND P2, PT, R6, RZ, PT ;  /* 0x000000ff0600720c */ /* 0x000fe20003f46270 */
[----:B------:R-:W-:-:S05]  /*0240*/  IMAD.MOV.U32 R6, RZ, RZ, 0x1 ;  /* 0x00000001ff067424 */ /* 0x000fca00078e00ff */
[----:B------:R-:W-:Y:S01]  /*0250*/  @P0 VIADD R0, R0, 0x1 ;  /* 0x0000000100000836 */ /* 0x000fe20000000000 */
[----:B-1----:R-:W-:-:S06]  /*0260*/  DFMA R8, -R4, R6, 1 ;  /* 0x3ff000000408742b */ /* 0x002fcc0000000106 */
[----:B------:R-:W-:Y:S01]  /*0270*/  @!P2 IMAD.MOV R0, RZ, RZ, -R0 ;  /* 0x000000ffff00a224 */ /* 0x000fe200078e0a00 */
[----:B------:R-:W-:-:S05]  /*0280*/  @!P1 LOP3.LUT R0, RZ, R2, RZ, 0x33, !PT ;  /* 0x00000002ff009212 */ /* 0x000fca00078e33ff */
[----:B------:R-:W-:Y:S01]  /*0290*/  IMAD.MOV R12, RZ, RZ, -R0 ;  /* 0x000000ffff0c7224 */ /* 0x000fe200078e0a00 */
[----:B------:R-:W-:-:S03]  /*02a0*/  DFMA R8, R8, R8, R8 ;  /* 0x000000080808722b */ /* 0x000fc60000000008 */
[----:B------:R-:W-:-:S05]  /*02b0*/  IMAD R12, R2, R12, R3 ;  /* 0x0000000c020c7224 */ /* 0x000fca00078e0203 */
[----:B------:R-:W-:Y:S02]  /*02c0*/  DFMA R6, R6, R8, R6 ;  /* 0x000000080606722b */ /* 0x000fe40000000006 */
[----:B------:R-:W0:Y:S06]  /*02d0*/  I2F.F64 R8, R12 ;  /* 0x0000000c00087312 */ /* 0x000e2c0000201c00 */
[----:B------:R-:W-:-:S08]  /*02e0*/  DFMA R2, -R4, R6, 1 ;  /* 0x3ff000000402742b */ /* 0x000fd00000000106 */
[----:B------:R-:W-:Y:S02]  /*02f0*/  DFMA R2, R6, R2, R6 ;  /* 0x000000020602722b */ /* 0x000fe40000000006 */
[----:B0-----:R-:W-:Y:S01]  /*0300*/  DMUL R8, R8, UR4 ;  /* 0x0000000408087c28 */ /* 0x001fe20008000000 */
[----:B------:R-:W0:Y:S07]  /*0310*/  LDCU UR4, c[0x0][0x398] ;  /* 0x00007300ff0477ac */ /* 0x000e2e0008000800 */
[----:B------:R-:W-:-:S02]  /*0320*/  DMUL R6, R8, R2 ;  /* 0x0000000208067228 */ /* 0x000fc40000000000 */
[----:B------:R-:W-:-:S06]  /*0330*/  FSETP.GEU.AND P3, PT, |R9|, 6.5827683646048100446e-37, PT ;  /* 0x036000000900780b */ /* 0x000fcc0003f6e200 */
[----:B------:R-:W-:-:S08]  /*0340*/  DFMA R10, -R4, R6, R8 ;  /* 0x00000006040a722b */ /* 0x000fd00000000108 */
[----:B------:R-:W-:Y:S01]  /*0350*/  DFMA R2, R2, R10, R6 ;  /* 0x0000000a0202722b */ /* 0x000fe20000000006 */
[----:B0-----:R-:W-:Y:S02]  /*0360*/  IMAD R6, R0, UR4, RZ ;  /* 0x0000000400067c24 */ /* 0x001fe4000f8e02ff */
[----:B------:R-:W-:-:S03]  /*0370*/  IMAD R7, R12, 0x3, RZ ;  /* 0x000000030c077824 */ /* 0x000fc600078e02ff */
[----:B------:R-:W-:Y:S02]  /*0380*/  SHF.R.S32.HI R10, RZ, 0x1f, R6 ;  /* 0x0000001fff0a7819 */ /* 0x000fe40000011406 */
[----:B--2---:R-:W-:Y:S02]  /*0390*/  IADD3 R6, P1, P2, R6, UR6, R7 ;  /* 0x0000000606067c10 */ /* 0x004fe4000fa3e007 */
[----:B------:R-:W-:Y:S01]  /*03a0*/  FFMA R11, RZ, R5, R3 ;  /* 0x00000005ff0b7223 */ /* 0x000fe20000000003 */
[----:B------:R-:W-:-:S04]  /*03b0*/  SHF.R.S32.HI R7, RZ, 0x1f, R7 ;  /* 0x0000001fff077819 */ /* 0x000fc80000011407 */
[----:B------:R-:W-:Y:S02]  /*03c0*/  FSETP.GT.AND P0, PT, |R11|, 1.469367938527859385e-39, PT ;  /* 0x001000000b00780b */ /* 0x000fe40003f04200 */
[----:B------:R-:W-:-:S11]  /*03d0*/  IADD3.X R7, PT, PT, R10, UR7, R7, P1, P2 ;  /* 0x000000070a077c10 */ /* 0x000fd60008fe4407 */
[----:B------:R-:W-:Y:S05]  /*03e0*/  @P0 BRA P3, `(.L_x_1) ;  /* 0x00000000001c0947 */ /* 0x000fea0001800000 */
[----:B------:R-:W-:Y:S01]  /*03f0*/  IMAD.MOV.U32 R12, RZ, RZ, R8 ;  /* 0x000000ffff0c7224 */ /* 0x000fe200078e0008 */
[----:B------:R-:W-:Y:S01]  /*0400*/  MOV R14, 0x440 ;  /* 0x00000440000e7802 */ /* 0x000fe20000000f00 */
[----:B------:R-:W-:Y:S02]  /*0410*/  IMAD.MOV.U32 R13, RZ, RZ, R9 ;  /* 0x000000ffff0d7224 */ /* 0x000fe400078e0009 */
[----:B------:R-:W-:-:S07]  /*0420*/  IMAD.MOV.U32 R11, RZ, RZ, R5 ;  /* 0x000000ffff0b7224 */ /* 0x000fce00078e0005 */
[----:B------:R-:W-:Y:S05]  /*0430*/  CALL.REL.NOINC `($__internal_0_$__cuda_sm20_div_rn_f64_full) ;  /* 0x00000004006c7944 */ /* 0x000fea0003c00000 */
[----:B------:R-:W-:Y:S02]  /*0440*/  IMAD.MOV.U32 R2, RZ, RZ, R4 ;  /* 0x000000ffff027224 */ /* 0x000fe400078e0004 */
[----:B------:R-:W-:-:S07]  /*0450*/  IMAD.MOV.U32 R3, RZ, RZ, R5 ;  /* 0x000000ffff037224 */ /* 0x000fce00078e0005 */
.L_x_1:
[----:B------:R-:W-:Y:S05]  /*0460*/  BSYNC.RECONVERGENT B0 ;  /* 0x0000000000007941 */ /* 0x000fea0003800200 */
.L_x_0:
[----:B------:R-:W0:Y:S01]  /*0470*/  LDCU UR4, c[0x0][0x394] ;  /* 0x00007280ff0477ac */ /* 0x000e220008000800 */
[----:B------:R-:W-:Y:S01]  /*0480*/  IMAD.MOV.U32 R10, RZ, RZ, 0x1 ;  /* 0x00000001ff0a7424 */ /* 0x000fe200078e00ff */
[----:B------:R-:W-:Y:S01]  /*0490*/  BSSY.RECONVERGENT B0, `(.L_x_2) ;  /* 0x000001a000007945 */ /* 0x000fe20003800200 */
[----:B0-----:R-:W0:Y:S01]  /*04a0*/  I2F.F64 R8, UR4 ;  /* 0x0000000400087d12 */ /* 0x001e220008201c00 */
[----:B------:R-:W1:Y:S07]  /*04b0*/  LDCU.64 UR4, c[0x0][0x3b8] ;  /* 0x00007700ff0477ac */ /* 0x000e6e0008000a00 */
[----:B0-----:R-:W0:Y:S02]  /*04c0*/  MUFU.RCP64H R11, R9 ;  /* 0x00000009000b7308 */ /* 0x001e240000001800 */
[----:B0-----:R-:W-:-:S08]  /*04d0*/  DFMA R4, -R8, R10, 1 ;  /* 0x3ff000000804742b */ /* 0x001fd0000000010a */
[----:B------:R-:W-:Y:S02]  /*04e0*/  DFMA R12, R4, R4, R4 ;  /* 0x00000004040c722b */ /* 0x000fe40000000004 */
[----:B------:R-:W1:Y:S06]  /*04f0*/  I2F.F64 R4, R0 ;  /* 0x0000000000047312 */ /* 0x000e6c0000201c00 */
[----:B------:R-:W-:-:S08]  /*0500*/  DFMA R12, R10, R12, R10 ;  /* 0x0000000c0a0c722b */ /* 0x000fd0000000000a */
[----:B------:R-:W-:Y:S02]  /*0510*/  DFMA R10, -R8, R12, 1 ;  /* 0x3ff00000080a742b */ /* 0x000fe4000000010c */
[----:B-1----:R-:W-:Y:S01]  /*0520*/  DMUL R14, R4, UR4 ;  /* 0x00000004040e7c28 */ /* 0x002fe20008000000 */
[----:B------:R-:W0:Y:S05]  /*0530*/  LDCU.64 UR4, c[0x0][0x3a0] ;  /* 0x00007400ff0477ac */ /* 0x000e2a0008000a00 */
[----:B------:R-:W-:-:S04]  /*0540*/  DFMA R10, R12, R10, R12 ;  /* 0x0000000a0c0a722b */ /* 0x000fc8000000000c */
[----:B------:R-:W-:-:S04]  /*0550*/  FSETP.GEU.AND P1, PT, |R15|, 6.5827683646048100446e-37, PT ;  /* 0x036000000f00780b */ /* 0x000fc80003f2e200 */
[----:B------:R-:W-:Y:S02]  /*0560*/  DMUL R4, R14, R10 ;  /* 0x0000000a0e047228 */ /* 0x000fe40000000000 */
[----:B0-----:R-:W-:-:S06]  /*0570*/  DADD R2, R2, UR4 ;  /* 0x0000000402027e29 */ /* 0x001fcc0008000000 */
[----:B------:R-:W-:-:S08]  /*0580*/  DFMA R12, -R8, R4, R14 ;  /* 0x00000004080c722b */ /* 0x000fd0000000010e */
[----:B------:R-:W-:-:S10]  /*0590*/  DFMA R4, R10, R12, R4 ;  /* 0x0000000c0a04722b */ /* 0x000fd40000000004 */
[----:B------:R-:W-:-:S05]  /*05a0*/  FFMA R10, RZ, R9, R5 ;  /* 0x00000009ff0a7223 */ /* 0x000fca0000000005 */
[----:B------:R-:W-:-:S13]  /*05b0*/  FSETP.GT.AND P0, PT, |R10|, 1.469367938527859385e-39, PT ;  /* 0x001000000a00780b */ /* 0x000fda0003f04200 */
[----:B------:R-:W-:Y:S05]  /*05c0*/  @P0 BRA P1, `(.L_x_3) ;  /* 0x0000000000180947 */ /* 0x000fea0000800000 */
[----:B------:R-:W-:Y:S01]  /*05d0*/  IMAD.MOV.U32 R12, RZ, RZ, R14 ;  /* 0x000000ffff0c7224 */ /* 0x000fe200078e000e */
[----:B------:R-:W-:Y:S01]  /*05e0*/  MOV R4, R8 ;  /* 0x0000000800047202 */ /* 0x000fe20000000f00 */
[----:B------:R-:W-:Y:S01]  /*05f0*/  IMAD.MOV.U32 R13, RZ, RZ, R15 ;  /* 0x000000ffff0d7224 */ /* 0x000fe200078e000f */
[----:B------:R-:W-:Y:S01]  /*0600*/  MOV R14, 0x630 ;  /* 0x00000630000e7802 */ /* 0x000fe20000000f00 */
[----:B------:R-:W-:-:S07]  /*0610*/  IMAD.MOV.U32 R11, RZ, RZ, R9 ;  /* 0x000000ffff0b7224 */ /* 0x000fce00078e0009 */
[----:B------:R-:W-:Y:S05]  /*0620*/  CALL.REL.NOINC `($__internal_0_$__cuda_sm20_div_rn_f64_full) ;  /* 0x0000000000f07944 */ /* 0x000fea0003c00000 */
.L_x_3:
[----:B------:R-:W-:Y:S05]  /*0630*/  BSYNC.RECONVERGENT B0 ;  /* 0x0000000000007941 */ /* 0x000fea0003800200 */
.L_x_2:
[----:B------:R-:W0:Y:S01]  /*0640*/  LDCU UR6, c[0x0][0x3c0] ;  /* 0x00007800ff0677ac */ /* 0x000e220008000800 */
[----:B------:R-:W1:Y:S01]  /*0650*/  LDCU.64 UR4, c[0x0][0x3a8] ;  /* 0x00007500ff0477ac */ /* 0x000e620008000a00 */
[----:B0-----:R-:W-:Y:S01]  /*0660*/  UISETP.GE.AND UP0, UPT, UR6, 0x1, UPT ;  /* 0x000000010600788c */ /* 0x001fe2000bf06270 */
[----:B-1----:R-:W-:Y:S01]  /*0670*/  DADD R14, R4, UR4 ;  /* 0x00000004040e7e29 */ /* 0x002fe20008000000 */
[----:B------:R-:W-:-:S07]  /*0680*/  CS2R R4, SRZ ;  /* 0x0000000000047805 */ /* 0x000fce000001ff00 */
[----:B------:R-:W-:Y:S05]  /*0690*/  BRA.U !UP0, `(.L_x_4) ;  /* 0x00000001084c7547 */ /* 0x000fea000b800000 */
[----:B------:R-:W-:Y:S01]  /*06a0*/  BSSY.RECONVERGENT B0, `(.L_x_5) ;  /* 0x0000011000007945 */ /* 0x000fe20003800200 */
[----:B------:R-:W-:Y:S01]  /*06b0*/  IMAD.MOV.U32 R0, RZ, RZ, RZ ;  /* 0x000000ffff007224 */ /* 0x000fe200078e00ff */
[----:B------:R-:W-:Y:S02]  /*06c0*/  CS2R R4, SRZ ;  /* 0x0000000000047805 */ /* 0x000fe4000001ff00 */
[----:B------:R-:W-:Y:S02]  /*06d0*/  CS2R R8, SRZ ;  /* 0x0000000000087805 */ /* 0x000fe4000001ff00 */
[----:B------:R-:W-:Y:S02]  /*06e0*/  CS2R R10, SRZ ;  /* 0x00000000000a7805 */ /* 0x000fe4000001ff00 */
[----:B------:R-:W-:-:S07]  /*06f0*/  CS2R R12, SRZ ;  /* 0x00000000000c7805 */ /* 0x000fce000001ff00 */
.L_x_6:
[----:B------:R-:W-:Y:S01]  /*0700*/  DADD R4, R8, -R4 ;  /* 0x0000000008047229 */ /* 0x000fe20000000804 */
[----:B------:R-:W-:Y:S01]  /*0710*/  VIADD R0, R0, 0x1 ;  /* 0x0000000100007836 */ /* 0x000fe20000000000 */
[----:B------:R-:W-:-:S04]  /*0720*/  DADD R8, R12, R12 ;  /* 0x000000000c087229 */ /* 0x000fc8000000000c */
[----:B------:R-:W-:Y:S02]  /*0730*/  ISETP.GE.AND P0, PT, R0, UR6, PT ;  /* 0x0000000600007c0c */ /* 0x000fe4000bf06270 */
[----:B------:R-:W-:Y:S02]  /*0740*/  DADD R12, R2, R4 ;  /* 0x00000000020c7229 */ /* 0x000fe40000000004 */
[----:B------:R-:W-:-:S06]  /*0750*/  DFMA R10, R8, R10, R14 ;  /* 0x0000000a080a722b */ /* 0x000fcc000000000e */
[----:B------:R-:W-:Y:S02]  /*0760*/  DMUL R8, R12, R12 ;  /* 0x0000000c0c087228 */ /* 0x000fe40000000000 */
[----:B------:R-:W-:-:S08]  /*0770*/  DMUL R4, R10, R10 ;  /* 0x0000000a0a047228 */ /* 0x000fd00000000000 */
[----:B------:R-:W-:-:S08]  /*0780*/  DADD R16, R8, R4 ;  /* 0x0000000008107229 */ /* 0x000fd00000000004 */
[----:B------:R-:W-:-:S14]  /*0790*/  DSETP.LT.AND P1, PT, R16, 4, PT ;  /* 0x401000001000742a */ /* 0x000fdc0003f21000 */
[----:B------:R-:W-:Y:S05]  /*07a0*/  @!P0 BRA P1, `(.L_x_6) ;  /* 0xfffffffc00d48947 */ /* 0x000fea000083ffff */
[----:B------:R-:W-:Y:S05]  /*07b0*/  BSYNC.RECONVERGENT B0 ;  /* 0x0000000000007941 */ /* 0x000fea0003800200 */
.L_x_5:
[----:B------:R0:W1:Y:S02]  /*07c0*/  I2F.F64.U32 R4, R0 ;  /* 0x0000000000047312 */ /* 0x0000640000201800 */
.L_x_4:
[----:B------:R-:W2:Y:S01]  /*07d0*/  I2F.F64 R8, UR6 ;  /* 0x0000000600087d12 */ /* 0x000ea20008201c00 */
[----:B------:R-:W-:Y:S01]  /*07e0*/  IMAD.MOV.U32 R2, RZ, RZ, 0x1 ;  /* 0x00000001ff027424 */ /* 0x000fe200078e00ff */
[----:B-1----:R-:W-:Y:S01]  /*07f0*/  FSETP.GEU.AND P1, PT, |R5|, 6.5827683646048100446e-37, PT ;  /* 0x036000000500780b */ /* 0x002fe20003f2e200 */
[----:B------:R-:W1:Y:S01]  /*0800*/  LDCU.64 UR4, c[0x0][0x358] ;  /* 0x00006b00ff0477ac */ /* 0x000e620008000a00 */
[----:B------:R-:W-:Y:S04]  /*0810*/  BSSY.RECONVERGENT B0, `(.L_x_7) ;  /* 0x0000015000007945 */ /* 0x000fe80003800200 */
[----:B--2---:R-:W2:Y:S02]  /*0820*/  MUFU.RCP64H R3, R9 ;  /* 0x0000000900037308 */ /* 0x004ea40000001800 */
[----:B--2---:R-:W-:-:S08]  /*0830*/  DFMA R10, -R8, R2, 1 ;  /* 0x3ff00000080a742b */ /* 0x004fd00000000102 */
[----:B------:R-:W-:-:S08]  /*0840*/  DFMA R10, R10, R10, R10 ;  /* 0x0000000a0a0a722b */ /* 0x000fd0000000000a */
[----:B------:R-:W-:-:S08]  /*0850*/  DFMA R10, R2, R10, R2 ;  /* 0x0000000a020a722b */ /* 0x000fd00000000002 */
[----:B------:R-:W-:-:S08]  /*0860*/  DFMA R2, -R8, R10, 1 ;  /* 0x3ff000000802742b */ /* 0x000fd0000000010a */
[----:B------:R-:W-:-:S08]  /*0870*/  DFMA R2, R10, R2, R10 ;  /* 0x000000020a02722b */ /* 0x000fd0000000000a */
[----:B------:R-:W-:-:S08]  /*0880*/  DMUL R10, R2, R4 ;  /* 0x00000004020a7228 */ /* 0x000fd00000000000 */
[----:B------:R-:W-:-:S08]  /*0890*/  DFMA R12, -R8, R10, R4 ;  /* 0x0000000a080c722b */ /* 0x000fd00000000104 */
[----:B------:R-:W-:-:S10]  /*08a0*/  DFMA R2, R2, R12, R10 ;  /* 0x0000000c0202722b */ /* 0x000fd4000000000a */
[----:B0-----:R-:W-:-:S05]  /*08b0*/  FFMA R0, RZ, R9, R3 ;  /* 0x00000009ff007223 */ /* 0x001fca0000000003 */
[----:B------:R-:W-:-:S13]  /*08c0*/  FSETP.GT.AND P0, PT, |R0|, 1.469367938527859385e-39, PT ;  /* 0x001000000000780b */ /* 0x000fda0003f04200 */
[----:B-1----:R-:W-:Y:S05]  /*08d0*/  @P0 BRA P1, `(.L_x_8) ;  /* 0x0000000000200947 */ /* 0x002fea0000800000 */
[----:B------:R-:W-:Y:S01]  /*08e0*/  IMAD.MOV.U32 R12, RZ, RZ, R4 ;  /* 0x000000ffff0c7224 */ /* 0x000fe200078e0004 */
[----:B------:R-:W-:Y:S01]  /*08f0*/  MOV R14, 0x940 ;  /* 0x00000940000e7802 */ /* 0x000fe20000000f00 */
[----:B------:R-:W-:Y:S02]  /*0900*/  IMAD.MOV.U32 R13, RZ, RZ, R5 ;  /* 0x000000ffff0d7224 */ /* 0x000fe400078e0005 */
[----:B------:R-:W-:Y:S02]  /*0910*/  IMAD.MOV.U32 R4, RZ, RZ, R8 ;  /* 0x000000ffff047224 */ /* 0x000fe400078e0008 */
[----:B------:R-:W-:-:S07]  /*0920*/  IMAD.MOV.U32 R11, RZ, RZ, R9 ;  /* 0x000000ffff0b7224 */ /* 0x000fce00078e0009 */
[----:B------:R-:W-:Y:S05]  /*0930*/  CALL.REL.NOINC `($__internal_0_$__cuda_sm20_div_rn_f64_full) ;  /* 0x00000000002c7944 */ /* 0x000fea0003c00000 */
[----:B------:R-:W-:Y:S02]  /*0940*/  IMAD.MOV.U32 R2, RZ, RZ, R4 ;  /* 0x000000ffff027224 */ /* 0x000fe400078e0004 */
[----:B------:R-:W-:-:S07]  /*0950*/  IMAD.MOV.U32 R3, RZ, RZ, R5 ;  /* 0x000000ffff037224 */ /* 0x000fce00078e0005 */
.L_x_8:
[----:B------:R-:W-:Y:S05]  /*0960*/  BSYNC.RECONVERGENT B0 ;  /* 0x0000000000007941 */ /* 0x000fea0003800200 */
.L_x_7:
[----:B------:R-:W-:Y:S02]  /*0970*/  IMAD.MOV.U32 R4, RZ, RZ, 0x0 ;  /* 0x00000000ff047424 */ /* 0x000fe400078e00ff */
[----:B------:R-:W-:-:S06]  /*0980*/  IMAD.MOV.U32 R5, RZ, RZ, 0x406fe000 ;  /* 0x406fe000ff057424 */ /* 0x000fcc00078e00ff */
[----:B------:R-:W-:-:S10]  /*0990*/  DFMA R2, R2, -R4, 255 ;  /* 0x406fe0000202742b */ /* 0x000fd40000000804 */
[----:B------:R-:W0:Y:S02]  /*09a0*/  F2I.F64.TRUNC R3, R2 ;  /* 0x0000000200037311 */ /* 0x000e24000030d100 */
[----:B0-----:R-:W-:Y:S04]  /*09b0*/  STG.E.U8 desc[UR4][R6.64], R3 ;  /* 0x0000000306007986 */ /* 0x001fe8000c101104 */
[----:B------:R-:W-:Y:S04]  /*09c0*/  STG.E.U8 desc[UR4][R6.64+0x1], R3 ;  /* 0x0000010306007986 */ /* 0x000fe8000c101104 */
[----:B------:R-:W-:Y:S01]  /*09d0*/  STG.E.U8 desc[UR4][R6.64+0x2], R3 ;  /* 0x0000020306007986 */ /* 0x000fe2000c101104 */
[----:B------:R-:W-:Y:S05]  /*09e0*/  EXIT ;  /* 0x000000000000794d */ /* 0x000fea0003800000 */
        .weak           $__internal_0_$__cuda_sm20_div_rn_f64_full
        .type           $__internal_0_$__cuda_sm20_div_rn_f64_full,@function
        .size           $__internal_0_$__cuda_sm20_div_rn_f64_full,(.L_x_15 - $__internal_0_$__cuda_sm20_div_rn_f64_full)
$__internal_0_$__cuda_sm20_div_rn_f64_full:
[C---:B------:R-:W-:Y:S01]  /*09f0*/  FSETP.GEU.AND P0, PT, |R11|.reuse, 1.469367938527859385e-39, PT ;  /* 0x001000000b00780b */ /* 0x040fe20003f0e200 */
[----:B------:R-:W-:Y:S01]  /*0a00*/  IMAD.MOV.U32 R10, RZ, RZ, R4 ;  /* 0x000000ffff0a7224 */ /* 0x000fe200078e0004 */
[----:B------:R-:W-:Y:S01]  /*0a10*/  LOP3.LUT R8, R11, 0x800fffff, RZ, 0xc0, !PT ;  /* 0x800fffff0b087812 */ /* 0x000fe200078ec0ff */
[----:B------:R-:W-:Y:S01]  /*0a20*/  IMAD.MOV.U32 R18, RZ, RZ, 0x1 ;  /* 0x00000001ff127424 */ /* 0x000fe200078e00ff */
[C---:B------:R-:W-:Y:S01]  /*0a30*/  FSETP.GEU.AND P2, PT, |R13|.reuse, 1.469367938527859385e-39, PT ;  /* 0x001000000d00780b */ /* 0x040fe20003f4e200 */
[----:B------:R-:W-:Y:S01]  /*0a40*/  BSSY.RECONVERGENT B1, `(.L_x_9) ;  /* 0x0000054000017945 */ /* 0x000fe20003800200 */
[----:B------:R-:W-:Y:S02]  /*0a50*/  LOP3.LUT R9, R8, 0x3ff00000, RZ, 0xfc, !PT ;  /* 0x3ff0000008097812 */ /* 0x000fe400078efcff */
[----:B------:R-:W-:Y:S02]  /*0a60*/  MOV R8, R4 ;  /* 0x0000000400087202 */ /* 0x000fe40000000f00 */
[----:B------:R-:W-:-:S02]  /*0a70*/  LOP3.LUT R16, R13, 0x7ff00000, RZ, 0xc0, !PT ;  /* 0x7ff000000d107812 */ /* 0x000fc400078ec0ff */
[C---:B------:R-:W-:Y:S01]  /*0a80*/  LOP3.LUT R17, R11.reuse, 0x7ff00000, RZ, 0xc0, !PT ;  /* 0x7ff000000b117812 */ /* 0x040fe200078ec0ff */
[----:B------:R-:W-:Y:S02]  /*0a90*/  @!P0 DMUL R8, R10, 8.98846567431157953865e+307 ;  /* 0x7fe000000a088828 */ /* 0x000fe40000000000 */
[----:B------:R-:W-:Y:S01]  /*0aa0*/  IMAD.MOV.U32 R24, RZ, RZ, R16 ;  /* 0x000000ffff187224 */ /* 0x000fe200078e0010 */
[C---:B------:R-:W-:Y:S01]  /*0ab0*/  ISETP.GE.U32.AND P1, PT, R16.reuse, R17, PT ;  /* 0x000000111000720c */ /* 0x040fe20003f26070 */
[----:B------:R-:W-:Y:S01]  /*0ac0*/  IMAD.MOV.U32 R25, RZ, RZ, R17 ;  /* 0x000000ffff197224 */ /* 0x000fe200078e0011 */
[----:B------:R-:W-:Y:S01]  /*0ad0*/  @!P2 LOP3.LUT R15, R11, 0x7ff00000, RZ, 0xc0, !PT ;  /* 0x7ff000000b0fa812 */ /* 0x000fe200078ec0ff */
[----:B------:R-:W0:Y:S03]  /*0ae0*/  MUFU.RCP64H R19, R9 ;  /* 0x0000000900137308 */ /* 0x000e260000001800 */
[----:B------:R-:W-:Y:S01]  /*0af0*/  @!P2 ISETP.GE.U32.AND P3, PT, R16, R15, PT ;  /* 0x0000000f1000a20c */ /* 0x000fe20003f66070 */
[----:B------:R-:W-:Y:S01]  /*0b00*/  IMAD.MOV.U32 R15, RZ, RZ, 0x1ca00000 ;  /* 0x1ca00000ff0f7424 */ /* 0x000fe200078e00ff */
[----:B------:R-:W-:-:S04]  /*0b10*/  @!P0 LOP3.LUT R25, R9, 0x7ff00000, RZ, 0xc0, !PT ;  /* 0x7ff0000009198812 */ /* 0x000fc800078ec0ff */
[----:B------:R-:W-:Y:S01]  /*0b20*/  @!P2 SEL R21, R15, 0x63400000, !P3 ;  /* 0x634000000f15a807 */ /* 0x000fe20005800000 */
[----:B------:R-:W-:-:S03]  /*0b30*/  VIADD R26, R25, 0xffffffff ;  /* 0xffffffff191a7836 */ /* 0x000fc60000000000 */
[----:B------:R-:W-:Y:S01]  /*0b40*/  @!P2 LOP3.LUT R22, R21, 0x80000000, R13, 0xf8, !PT ;  /* 0x800000001516a812 */ /* 0x000fe200078ef80d */
[----:B0-----:R-:W-:-:S03]  /*0b50*/  DFMA R4, R18, -R8, 1 ;  /* 0x3ff000001204742b */ /* 0x001fc60000000808 */
[----:B------:R-:W-:Y:S01]  /*0b60*/  @!P2 LOP3.LUT R23, R22, 0x100000, RZ, 0xfc, !PT ;  /* 0x001000001617a812 */ /* 0x000fe200078efcff */
[----:B------:R-:W-:-:S04]  /*0b70*/  @!P2 IMAD.MOV.U32 R22, RZ, RZ, RZ ;  /* 0x000000ffff16a224 */ /* 0x000fc800078e00ff */
[----:B------:R-:W-:-:S08]  /*0b80*/  DFMA R4, R4, R4, R4 ;  /* 0x000000040404722b */ /* 0x000fd00000000004 */
[----:B------:R-:W-:Y:S01]  /*0b90*/  DFMA R18, R18, R4, R18 ;  /* 0x000000041212722b */ /* 0x000fe20000000012 */
[----:B------:R-:W-:Y:S01]  /*0ba0*/  SEL R5, R15, 0x63400000, !P1 ;  /* 0x634000000f057807 */ /* 0x000fe20004800000 */
[----:B------:R-:W-:-:S03]  /*0bb0*/  IMAD.MOV.U32 R4, RZ, RZ, R12 ;  /* 0x000000ffff047224 */ /* 0x000fc600078e000c */
[----:B------:R-:W-:-:S03]  /*0bc0*/  LOP3.LUT R5, R5, 0x800fffff, R13, 0xf8, !PT ;  /* 0x800fffff05057812 */ /* 0x000fc600078ef80d */
[----:B------:R-:W-:-:S03]  /*0bd0*/  DFMA R20, R18, -R8, 1 ;  /* 0x3ff000001214742b */ /* 0x000fc60000000808 */
[----:B------:R-:W-:-:S05]  /*0be0*/  @!P2 DFMA R4, R4, 2, -R22 ;  /* 0x400000000404a82b */ /* 0x000fca0000000816 */
[----:B------:R-:W-:-:S05]  /*0bf0*/  DFMA R18, R18, R20, R18 ;  /* 0x000000141212722b */ /* 0x000fca0000000012 */
[----:B------:R-:W-:-:S03]  /*0c00*/  @!P2 LOP3.LUT R24, R5, 0x7ff00000, RZ, 0xc0, !PT ;  /* 0x7ff000000518a812 */ /* 0x000fc600078ec0ff */
[----:B------:R-:W-:Y:S02]  /*0c10*/  DMUL R20, R18, R4 ;  /* 0x0000000412147228 */ /* 0x000fe40000000000 */
[----:B------:R-:W-:-:S05]  /*0c20*/  VIADD R17, R24, 0xffffffff ;  /* 0xffffffff18117836 */ /* 0x000fca0000000000 */
[----:B------:R-:W-:Y:S01]  /*0c30*/  ISETP.GT.U32.AND P0, PT, R17, 0x7feffffe, PT ;  /* 0x7feffffe1100780c */ /* 0x000fe20003f04070 */
[----:B------:R-:W-:-:S03]  /*0c40*/  DFMA R22, R20, -R8, R4 ;  /* 0x800000081416722b */ /* 0x000fc60000000004 */
[----:B------:R-:W-:-:S05]  /*0c50*/  ISETP.GT.U32.OR P0, PT, R26, 0x7feffffe, P0 ;  /* 0x7feffffe1a00780c */ /* 0x000fca0000704470 */
[----:B------:R-:W-:-:S08]  /*0c60*/  DFMA R18, R18, R22, R20 ;  /* 0x000000161212722b */ /* 0x000fd00000000014 */
[----:B------:R-:W-:Y:S05]  /*0c70*/  @P0 BRA `(.L_x_10) ;  /* 0x00000000006c0947 */ /* 0x000fea0003800000 */
[----:B------:R-:W-:Y:S01]  /*0c80*/  LOP3.LUT R13, R11, 0x7ff00000, RZ, 0xc0, !PT ;  /* 0x7ff000000b0d7812 */ /* 0x000fe200078ec0ff */
[----:B------:R-:W-:-:S03]  /*0c90*/  IMAD.MOV.U32 R20, RZ, RZ, RZ ;  /* 0x000000ffff147224 */ /* 0x000fc600078e00ff */
[CC--:B------:R-:W-:Y:S02]  /*0ca0*/  VIADDMNMX R12, R16.reuse, -R13.reuse, 0xb9600000, !PT ;  /* 0xb9600000100c7446 */ /* 0x0c0fe4000780090d */
[----:B------:R-:W-:Y:S02]  /*0cb0*/  ISETP.GE.U32.AND P0, PT, R16, R13, PT ;  /* 0x0000000d1000720c */ /* 0x000fe40003f06070 */
[----:B------:R-:W-:Y:S02]  /*0cc0*/  VIMNMX R12, PT, PT, R12, 0x46a00000, PT ;  /* 0x46a000000c0c7848 */ /* 0x000fe40003fe0100 */
[----:B------:R-:W-:-:S05]  /*0cd0*/  SEL R15, R15, 0x63400000, !P0 ;  /* 0x634000000f0f7807 */ /* 0x000fca0004000000 */
[----:B------:R-:W-:-:S04]  /*0ce0*/  IMAD.IADD R12, R12, 0x1, -R15 ;  /* 0x000000010c0c7824 */ /* 0x000fc800078e0a0f */
[----:B------:R-:W-:-:S06]  /*0cf0*/  VIADD R21, R12, 0x7fe00000 ;  /* 0x7fe000000c157836 */ /* 0x000fcc0000000000 */
[----:B------:R-:W-:-:S10]  /*0d00*/  DMUL R16, R18, R20 ;  /* 0x0000001412107228 */ /* 0x000fd40000000000 */
[----:B------:R-:W-:-:S13]  /*0d10*/  FSETP.GTU.AND P0, PT, |R17|, 1.469367938527859385e-39, PT ;  /* 0x001000001100780b */ /* 0x000fda0003f0c200 */
[----:B------:R-:W-:Y:S05]  /*0d20*/  @P0 BRA `(.L_x_11) ;  /* 0x0000000000940947 */ /* 0x000fea0003800000 */
[----:B------:R-:W-:Y:S01]  /*0d30*/  DFMA R4, R18, -R8, R4 ;  /* 0x800000081204722b */ /* 0x000fe20000000004 */
[----:B------:R-:W-:-:S09]  /*0d40*/  IMAD.MOV.U32 R20, RZ, RZ, RZ ;  /* 0x000000ffff147224 */ /* 0x000fd200078e00ff */
[C---:B------:R-:W-:Y:S02]  /*0d50*/  FSETP.NEU.AND P0, PT, R5.reuse, RZ, PT ;  /* 0x000000ff0500720b */ /* 0x040fe40003f0d000 */
[----:B------:R-:W-:-:S04]  /*0d60*/  LOP3.LUT R11, R5, 0x80000000, R11, 0x48, !PT ;  /* 0x80000000050b7812 */ /* 0x000fc800078e480b */
[----:B------:R-:W-:-:S07]  /*0d70*/  LOP3.LUT R21, R11, R21, RZ, 0xfc, !PT ;  /* 0x000000150b157212 */ /* 0x000fce00078efcff */
[----:B------:R-:W-:Y:S05]  /*0d80*/  @!P0 BRA `(.L_x_11) ;  /* 0x00000000007c8947 */ /* 0x000fea0003800000 */
[----:B------:R-:W-:Y:S01]  /*0d90*/  IADD3 R5, PT, PT, -R12, RZ, RZ ;  /* 0x000000ff0c057210 */ /* 0x000fe20007ffe1ff */
[----:B------:R-:W-:-:S06]  /*0da0*/  IMAD.MOV.U32 R4, RZ, RZ, RZ ;  /* 0x000000ffff047224 */ /* 0x000fcc00078e00ff */
[----:B------:R-:W-:Y:S02]  /*0db0*/  DFMA R4, R16, -R4, R18 ;  /* 0x800000041004722b */ /* 0x000fe40000000012 */
[----:B------:R-:W-:-:S04]  /*0dc0*/  DMUL.RP R18, R18, R20 ;  /* 0x0000001412127228 */ /* 0x000fc80000008000 */
[----:B------:R-:W-:-:S04]  /*0dd0*/  IADD3 R4, PT, PT, -R12, -0x43300000, RZ ;  /* 0xbcd000000c047810 */ /* 0x000fc80007ffe1ff */
[----:B------:R-:W-:Y:S02]  /*0de0*/  FSETP.NEU.AND P0, PT, |R5|, R4, PT ;  /* 0x000000040500720b */ /* 0x000fe40003f0d200 */
[----:B------:R-:W-:Y:S02]  /*0df0*/  LOP3.LUT R11, R19, R11, RZ, 0x3c, !PT ;  /* 0x0000000b130b7212 */ /* 0x000fe400078e3cff */
[----:B------:R-:W-:Y:S02]  /*0e00*/  FSEL R16, R18, R16, !P0 ;  /* 0x0000001012107208 */ /* 0x000fe40004000000 */
[----:B------:R-:W-:Y:S01]  /*0e10*/  FSEL R17, R11, R17, !P0 ;  /* 0x000000110b117208 */ /* 0x000fe20004000000 */
[----:B------:R-:W-:Y:S06]  /*0e20*/  BRA `(.L_x_11) ;  /* 0x0000000000547947 */ /* 0x000fec0003800000 */
.L_x_10:
[----:B------:R-:W-:-:S14]  /*0e30*/  DSETP.NAN.AND P0, PT, R12, R12, PT ;  /* 0x0000000c0c00722a */ /* 0x000fdc0003f08000 */
[----:B------:R-:W-:Y:S05]  /*0e40*/  @P0 BRA `(.L_x_12) ;  /* 0x0000000000440947 */ /* 0x000fea0003800000 */
[----:B------:R-:W-:-:S14]  /*0e50*/  DSETP.NAN.AND P0, PT, R10, R10, PT ;  /* 0x0000000a0a00722a */ /* 0x000fdc0003f08000 */
[----:B------:R-:W-:Y:S05]  /*0e60*/  @P0 BRA `(.L_x_13) ;  /* 0x0000000000300947 */ /* 0x000fea0003800000 */
[----:B------:R-:W-:Y:S01]  /*0e70*/  ISETP.NE.AND P0, PT, R24, R25, PT ;  /* 0x000000191800720c */ /* 0x000fe20003f05270 */
[----:B------:R-:W-:Y:S02]  /*0e80*/  IMAD.MOV.U32 R16, RZ, RZ, 0x0 ;  /* 0x00000000ff107424 */ /* 0x000fe400078e00ff */
[----:B------:R-:W-:-:S10]  /*0e90*/  IMAD.MOV.U32 R17, RZ, RZ, -0x80000 ;  /* 0xfff80000ff117424 */ /* 0x000fd400078e00ff */
[----:B------:R-:W-:Y:S05]  /*0ea0*/  @!P0 BRA `(.L_x_11) ;  /* 0x0000000000348947 */ /* 0x000fea0003800000 */
[----:B------:R-:W-:Y:S02]  /*0eb0*/  ISETP.NE.AND P0, PT, R24, 0x7ff00000, PT ;  /* 0x7ff000001800780c */ /* 0x000fe40003f05270 */
[----:B------:R-:W-:Y:S02]  /*0ec0*/  LOP3.LUT R17, R13, 0x80000000, R11, 0x48, !PT ;  /* 0x800000000d117812 */ /* 0x000fe400078e480b */
[----:B------:R-:W-:-:S13]  /*0ed0*/  ISETP.EQ.OR P0, PT, R25, RZ, !P0 ;  /* 0x000000ff1900720c */ /* 0x000fda0004702670 */
[----:B------:R-:W-:Y:S01]  /*0ee0*/  @P0 LOP3.LUT R4, R17, 0x7ff00000, RZ, 0xfc, !PT ;  /* 0x7ff0000011040812 */ /* 0x000fe200078efcff */
[----:B------:R-:W-:Y:S02]  /*0ef0*/  @!P0 IMAD.MOV.U32 R16, RZ, RZ, RZ ;  /* 0x000000ffff108224 */ /* 0x000fe400078e00ff */
[----:B------:R-:W-:Y:S02]  /*0f00*/  @P0 IMAD.MOV.U32 R16, RZ, RZ, RZ ;  /* 0x000000ffff100224 */ /* 0x000fe400078e00ff */
[----:B------:R-:W-:Y:S01]  /*0f10*/  @P0 IMAD.MOV.U32 R17, RZ, RZ, R4 ;  /* 0x000000ffff110224 */ /* 0x000fe200078e0004 */
[----:B------:R-:W-:Y:S06]  /*0f20*/  BRA `(.L_x_11) ;  /* 0x0000000000147947 */ /* 0x000fec0003800000 */
.L_x_13:
[----:B------:R-:W-:Y:S01]  /*0f30*/  LOP3.LUT R17, R11, 0x80000, RZ, 0xfc, !PT ;  /* 0x000800000b117812 */ /* 0x000fe200078efcff */
[----:B------:R-:W-:Y:S01]  /*0f40*/  IMAD.MOV.U32 R16, RZ, RZ, R10 ;  /* 0x000000ffff107224 */ /* 0x000fe200078e000a */
[----:B------:R-:W-:Y:S06]  /*0f50*/  BRA `(.L_x_11) ;  /* 0x0000000000087947 */ /* 0x000fec0003800000 */
.L_x_12:
[----:B------:R-:W-:Y:S01]  /*0f60*/  LOP3.LUT R17, R13, 0x80000, RZ, 0xfc, !PT ;  /* 0x000800000d117812 */ /* 0x000fe200078efcff */
[----:B------:R-:W-:-:S07]  /*0f70*/  IMAD.MOV.U32 R16, RZ, RZ, R12 ;  /* 0x000000ffff107224 */ /* 0x000fce00078e000c */
.L_x_11:
[----:B------:R-:W-:Y:S05]  /*0f80*/  BSYNC.RECONVERGENT B1 ;  /* 0x0000000000017941 */ /* 0x000fea0003800200 */
.L_x_9:
[----:B------:R-:W-:Y:S02]  /*0f90*/  IMAD.MOV.U32 R15, RZ, RZ, 0x0 ;  /* 0x00000000ff0f7424 */ /* 0x000fe400078e00ff */
[----:B------:R-:W-:Y:S02]  /*0fa0*/  IMAD.MOV.U32 R4, RZ, RZ, R16 ;  /* 0x000000ffff047224 */ /* 0x000fe400078e0010 */
[----:B------:R-:W-:Y:S01]  /*0fb0*/  IMAD.MOV.U32 R5, RZ, RZ, R17 ;  /* 0x000000ffff057224 */ /* 0x000fe200078e0011 */
[----:B------:R-:W-:Y:S06]  /*0fc0*/  RET.REL.NODEC R14 `(kernel) ;  /* 0xfffffff00e0c7950 */ /* 0x000fec0003c3ffff */
.L_x_14:
[----:B------:R-:W-:-:S00]  /*0fd0*/  BRA `(.L_x_14) ;  /* 0xfffffffc00fc7947 */ /* 0x000fc0000383ffff */
[----:B------:R-:W-:-:S00]  /*0fe0*/  NOP ;  /* 0x0000000000007918 */ /* 0x000fc00000000000 */
        /* <DEDUP_REMOVED lines=9> */
.L_x_15:


//--------------------- .nv.shared.reserved.0     --------------------------
	.section	.nv.shared.reserved.0,"aw",@nobits
	.weak		__nv_reservedSMEM_offset_0_alias
	.size		__nv_reservedSMEM_offset_0_alias, 0, 64
	.other		__nv_reservedSMEM_offset_0_alias,@"STO_CUDA_RESERVED_SHARED STV_DEFAULT"
__nv_reservedSMEM_offset_0_alias:
	.zero		0
	.zero		64


//--------------------- .nv.constant0.kernel      --------------------------
	.section	.nv.constant0.kernel,"a",@progbits
	.sectionflags	@""
	.align	4
.nv.constant0.kernel:
	.zero		964


//--------------------- SYMBOLS --------------------------

	.type		.nv.reservedSmem.offset0,@object
	.size		.nv.reservedSmem.offset0,0x4
